//
// Generated by NVIDIA NVVM Compiler
//
// Compiler Build ID: CL-36424714
// Cuda compilation tools, release 13.0, V13.0.88
// Based on NVVM 20.0.0
//

.version 9.0
.target sm_100
.address_size 64

	// .globl	reshape_and_cache_kernel_debug
.extern .func  (.param .b32 func_retval0) vprintf
(
	.param .b64 vprintf_param_0,
	.param .b64 vprintf_param_1
)
;
.global .align 1 .b8 $str[72] = {75, 101, 114, 110, 101, 108, 32, 108, 97, 117, 110, 99, 104, 101, 100, 32, 119, 105, 116, 104, 58, 32, 116, 111, 107, 101, 110, 115, 61, 37, 100, 44, 32, 104, 101, 97, 100, 115, 61, 37, 100, 44, 32, 104, 101, 97, 100, 95, 115, 105, 122, 101, 61, 37, 100, 44, 32, 98, 108, 111, 99, 107, 95, 115, 105, 122, 101, 61, 37, 100, 10};
.global .align 1 .b8 $str$1[24] = {107, 95, 115, 99, 97, 108, 101, 61, 37, 112, 44, 32, 118, 95, 115, 99, 97, 108, 101, 61, 37, 112, 10};
.global .align 1 .b8 $str$2[15] = {107, 95, 115, 99, 97, 108, 101, 91, 48, 93, 61, 37, 102, 10};
.global .align 1 .b8 $str$3[15] = {118, 95, 115, 99, 97, 108, 101, 91, 48, 93, 61, 37, 102, 10};
.global .align 1 .b8 $str$4[23] = {84, 111, 107, 101, 110, 32, 37, 100, 32, 45, 62, 32, 115, 108, 111, 116, 32, 37, 108, 108, 100, 10};
.global .align 1 .b8 $str$5[42] = {66, 101, 102, 111, 114, 101, 32, 115, 99, 97, 108, 105, 110, 103, 58, 32, 107, 101, 121, 95, 118, 97, 108, 61, 37, 102, 44, 32, 118, 97, 108, 117, 101, 95, 118, 97, 108, 61, 37, 102, 10};
.global .align 1 .b8 $str$6[41] = {65, 102, 116, 101, 114, 32, 115, 99, 97, 108, 105, 110, 103, 58, 32, 107, 101, 121, 95, 118, 97, 108, 61, 37, 102, 44, 32, 118, 97, 108, 117, 101, 95, 118, 97, 108, 61, 37, 102, 10};
.global .align 1 .b8 $str$7[25] = {87, 114, 105, 116, 105, 110, 103, 32, 116, 111, 32, 99, 97, 99, 104, 101, 95, 105, 100, 120, 61, 37, 100, 10};

.visible .entry reshape_and_cache_kernel_debug(
	.param .u64 .ptr .align 1 reshape_and_cache_kernel_debug_param_0,
	.param .u64 .ptr .align 1 reshape_and_cache_kernel_debug_param_1,
	.param .u64 .ptr .align 1 reshape_and_cache_kernel_debug_param_2,
	.param .u64 .ptr .align 1 reshape_and_cache_kernel_debug_param_3,
	.param .u64 .ptr .align 1 reshape_and_cache_kernel_debug_param_4,
	.param .u64 .ptr .align 1 reshape_and_cache_kernel_debug_param_5,
	.param .u64 .ptr .align 1 reshape_and_cache_kernel_debug_param_6,
	.param .u32 reshape_and_cache_kernel_debug_param_7,
	.param .u32 reshape_and_cache_kernel_debug_param_8,
	.param .u32 reshape_and_cache_kernel_debug_param_9,
	.param .u32 reshape_and_cache_kernel_debug_param_10
)
{
	.local .align 16 .b8 	__local_depot0[16];
	.reg .b64 	%SP;
	.reg .b64 	%SPL;
	.reg .pred 	%p<16>;
	.reg .b32 	%r<40>;
	.reg .b32 	%f<13>;
	.reg .b64 	%rd<62>;
	.reg .b64 	%fd<7>;

	mov.u64 	%SPL, __local_depot0;
	cvta.local.u64 	%SP, %SPL;
	ld.param.u64 	%rd13, [reshape_and_cache_kernel_debug_param_1];
	ld.param.u64 	%rd15, [reshape_and_cache_kernel_debug_param_3];
	ld.param.u64 	%rd16, [reshape_and_cache_kernel_debug_param_4];
	ld.param.u64 	%rd17, [reshape_and_cache_kernel_debug_param_5];
	ld.param.u64 	%rd18, [reshape_and_cache_kernel_debug_param_6];
	ld.param.u32 	%r6, [reshape_and_cache_kernel_debug_param_7];
	ld.param.u32 	%r7, [reshape_and_cache_kernel_debug_param_8];
	ld.param.u32 	%r8, [reshape_and_cache_kernel_debug_param_9];
	ld.param.u32 	%r9, [reshape_and_cache_kernel_debug_param_10];
	cvta.to.global.u64 	%rd1, %rd18;
	cvta.to.global.u64 	%rd2, %rd17;
	add.u64 	%rd3, %SPL, 0;
	mov.u32 	%r1, %ctaid.x;
	mov.u32 	%r2, %ctaid.y;
	mov.u32 	%r3, %tid.x;
	or.b32  	%r10, %r1, %r2;
	or.b32  	%r4, %r10, %r3;
	setp.ne.s32 	%p1, %r4, 0;
	@%p1 bra 	$L__BB0_5;
	st.local.v4.u32 	[%rd3], {%r6, %r7, %r8, %r9};
	mov.u64 	%rd20, $str;
	cvta.global.u64 	%rd21, %rd20;
	add.u64 	%rd22, %SP, 0;
	{ // callseq 0, 0
	.param .b64 param0;
	st.param.b64 	[param0], %rd21;
	.param .b64 param1;
	st.param.b64 	[param1], %rd22;
	.param .b32 retval0;
	call.uni (retval0), 
	vprintf, 
	(
	param0, 
	param1
	);
	ld.param.b32 	%r11, [retval0];
	} // callseq 0
	st.local.v2.u64 	[%rd3], {%rd17, %rd18};
	mov.u64 	%rd23, $str$1;
	cvta.global.u64 	%rd24, %rd23;
	{ // callseq 1, 0
	.param .b64 param0;
	st.param.b64 	[param0], %rd24;
	.param .b64 param1;
	st.param.b64 	[param1], %rd22;
	.param .b32 retval0;
	call.uni (retval0), 
	vprintf, 
	(
	param0, 
	param1
	);
	ld.param.b32 	%r13, [retval0];
	} // callseq 1
	setp.eq.s64 	%p2, %rd17, 0;
	@%p2 bra 	$L__BB0_3;
	ld.global.f32 	%f7, [%rd2];
	cvt.f64.f32 	%fd1, %f7;
	st.local.f64 	[%rd3], %fd1;
	mov.u64 	%rd25, $str$2;
	cvta.global.u64 	%rd26, %rd25;
	{ // callseq 2, 0
	.param .b64 param0;
	st.param.b64 	[param0], %rd26;
	.param .b64 param1;
	st.param.b64 	[param1], %rd22;
	.param .b32 retval0;
	call.uni (retval0), 
	vprintf, 
	(
	param0, 
	param1
	);
	ld.param.b32 	%r15, [retval0];
	} // callseq 2
$L__BB0_3:
	setp.eq.s64 	%p3, %rd18, 0;
	@%p3 bra 	$L__BB0_5;
	ld.global.f32 	%f8, [%rd1];
	cvt.f64.f32 	%fd2, %f8;
	st.local.f64 	[%rd3], %fd2;
	mov.u64 	%rd28, $str$3;
	cvta.global.u64 	%rd29, %rd28;
	{ // callseq 3, 0
	.param .b64 param0;
	st.param.b64 	[param0], %rd29;
	.param .b64 param1;
	st.param.b64 	[param1], %rd22;
	.param .b32 retval0;
	call.uni (retval0), 
	vprintf, 
	(
	param0, 
	param1
	);
	ld.param.b32 	%r17, [retval0];
	} // callseq 3
$L__BB0_5:
	setp.ge.s32 	%p4, %r1, %r6;
	setp.ge.s32 	%p5, %r2, %r7;
	or.pred  	%p6, %p4, %p5;
	setp.ge.s32 	%p7, %r3, %r8;
	or.pred  	%p8, %p6, %p7;
	@%p8 bra 	$L__BB0_21;
	cvta.to.global.u64 	%rd31, %rd16;
	mul.wide.u32 	%rd32, %r1, 8;
	add.s64 	%rd33, %rd31, %rd32;
	ld.global.u64 	%rd4, [%rd33];
	or.b32  	%r19, %r2, %r3;
	setp.ne.s32 	%p9, %r19, 0;
	@%p9 bra 	$L__BB0_8;
	st.local.u32 	[%rd3], %r1;
	st.local.u64 	[%rd3+8], %rd4;
	mov.u64 	%rd34, $str$4;
	cvta.global.u64 	%rd35, %rd34;
	add.u64 	%rd36, %SP, 0;
	{ // callseq 4, 0
	.param .b64 param0;
	st.param.b64 	[param0], %rd35;
	.param .b64 param1;
	st.param.b64 	[param1], %rd36;
	.param .b32 retval0;
	call.uni (retval0), 
	vprintf, 
	(
	param0, 
	param1
	);
	ld.param.b32 	%r20, [retval0];
	} // callseq 4
$L__BB0_8:
	setp.lt.s64 	%p10, %rd4, 0;
	@%p10 bra 	$L__BB0_21;
	cvt.s64.s32 	%rd5, %r9;
	or.b64  	%rd37, %rd4, %rd5;
	and.b64  	%rd38, %rd37, -4294967296;
	setp.ne.s64 	%p11, %rd38, 0;
	@%p11 bra 	$L__BB0_11;
	cvt.u32.u64 	%r22, %rd5;
	cvt.u32.u64 	%r23, %rd4;
	div.u32 	%r24, %r23, %r22;
	mul.lo.s32 	%r25, %r24, %r22;
	sub.s32 	%r26, %r23, %r25;
	cvt.u64.u32 	%rd60, %r24;
	cvt.u64.u32 	%rd61, %r26;
	bra.uni 	$L__BB0_12;
$L__BB0_11:
	div.s64 	%rd60, %rd4, %rd5;
	mul.lo.s64 	%rd39, %rd60, %rd5;
	sub.s64 	%rd61, %rd4, %rd39;
$L__BB0_12:
	ld.param.u64 	%rd59, [reshape_and_cache_kernel_debug_param_2];
	setp.ne.s32 	%p12, %r4, 0;
	cvt.u32.u64 	%r27, %rd60;
	cvt.u32.u64 	%r28, %rd61;
	mul.lo.s32 	%r29, %r7, %r1;
	mad.lo.s32 	%r30, %r8, %r2, %r3;
	mad.lo.s32 	%r31, %r29, %r8, %r30;
	mad.lo.s32 	%r32, %r9, %r27, %r28;
	mul.lo.s32 	%r33, %r8, %r7;
	mad.lo.s32 	%r5, %r33, %r32, %r30;
	cvta.to.global.u64 	%rd40, %rd59;
	mul.wide.u32 	%rd41, %r31, 4;
	add.s64 	%rd42, %rd40, %rd41;
	ld.global.f32 	%f11, [%rd42];
	cvta.to.global.u64 	%rd43, %rd15;
	add.s64 	%rd44, %rd43, %rd41;
	ld.global.f32 	%f12, [%rd44];
	@%p12 bra 	$L__BB0_14;
	cvt.f64.f32 	%fd3, %f11;
	cvt.f64.f32 	%fd4, %f12;
	st.local.v2.f64 	[%rd3], {%fd3, %fd4};
	mov.u64 	%rd45, $str$5;
	cvta.global.u64 	%rd46, %rd45;
	add.u64 	%rd47, %SP, 0;
	{ // callseq 5, 0
	.param .b64 param0;
	st.param.b64 	[param0], %rd46;
	.param .b64 param1;
	st.param.b64 	[param1], %rd47;
	.param .b32 retval0;
	call.uni (retval0), 
	vprintf, 
	(
	param0, 
	param1
	);
	ld.param.b32 	%r34, [retval0];
	} // callseq 5
$L__BB0_14:
	setp.eq.s64 	%p13, %rd17, 0;
	@%p13 bra 	$L__BB0_16;
	ld.global.f32 	%f9, [%rd2];
	mul.f32 	%f11, %f11, %f9;
$L__BB0_16:
	setp.eq.s64 	%p14, %rd18, 0;
	@%p14 bra 	$L__BB0_18;
	ld.global.f32 	%f10, [%rd1];
	mul.f32 	%f12, %f12, %f10;
$L__BB0_18:
	setp.ne.s32 	%p15, %r4, 0;
	@%p15 bra 	$L__BB0_20;
	cvt.f64.f32 	%fd5, %f11;
	cvt.f64.f32 	%fd6, %f12;
	st.local.v2.f64 	[%rd3], {%fd5, %fd6};
	mov.u64 	%rd48, $str$6;
	cvta.global.u64 	%rd49, %rd48;
	add.u64 	%rd50, %SP, 0;
	{ // callseq 6, 0
	.param .b64 param0;
	st.param.b64 	[param0], %rd49;
	.param .b64 param1;
	st.param.b64 	[param1], %rd50;
	.param .b32 retval0;
	call.uni (retval0), 
	vprintf, 
	(
	param0, 
	param1
	);
	ld.param.b32 	%r36, [retval0];
	} // callseq 6
	st.local.u32 	[%rd3], %r5;
	mov.u64 	%rd51, $str$7;
	cvta.global.u64 	%rd52, %rd51;
	{ // callseq 7, 0
	.param .b64 param0;
	st.param.b64 	[param0], %rd52;
	.param .b64 param1;
	st.param.b64 	[param1], %rd50;
	.param .b32 retval0;
	call.uni (retval0), 
	vprintf, 
	(
	param0, 
	param1
	);
	ld.param.b32 	%r38, [retval0];
	} // callseq 7
$L__BB0_20:
	ld.param.u64 	%rd58, [reshape_and_cache_kernel_debug_param_0];
	cvta.to.global.u64 	%rd53, %rd58;
	mul.wide.s32 	%rd54, %r5, 4;
	add.s64 	%rd55, %rd53, %rd54;
	st.global.f32 	[%rd55], %f11;
	cvta.to.global.u64 	%rd56, %rd13;
	add.s64 	%rd57, %rd56, %rd54;
	st.global.f32 	[%rd57], %f12;
$L__BB0_21:
	ret;

}


// ===== COMPILED SASS (sm_100) =====

	.target	sm_100

	.elftype	@"ET_EXEC"


//--------------------- .note.nv.tkinfo           --------------------------
	.section	.note.nv.tkinfo,"",@"SHT_NOTE"
	.sectionflags	@"SHF_NOTE_NV_TKINFO"
	.tkinfo
        /*0018*/ 	.word	0x00000002
        /*0030*/ 	.string	""
        /*0030*/ 	.string	"ptxas"
        /*0030*/ 	.string	"Cuda compilation tools, release 13.0, V13.0.88"
        /*0030*/ 	.string	"Build cuda_13.0.r13.0/compiler.36424714_0"
        /*0030*/ 	.string	"-arch sm_100 -m 64 "



//--------------------- .note.nv.cuinfo           --------------------------
	.section	.note.nv.cuinfo,"",@"SHT_NOTE"
	.sectionflags	@"SHF_NOTE_NV_CUINFO"
        /*0018*/ 	.short	0x0002
        /*001a*/ 	.short	0x0064
        /*001c*/ 	.short	0x0082
	.zero		2


//--------------------- .nv.info                  --------------------------
	.section	.nv.info,"",@"SHT_CUDA_INFO"
	.align	4


	//----- nvinfo : EIATTR_REGCOUNT
	.align		4
        /*0000*/ 	.byte	0x04, 0x2f
        /*0002*/ 	.short	(.L_9 - .L_8)
	.align		4
.L_8:
        /*0004*/ 	.word	index@(reshape_and_cache_kernel_debug)
        /*0008*/ 	.word	0x0000001c


	//----- nvinfo : EIATTR_FRAME_SIZE
	.align		4
.L_9:
        /*000c*/ 	.byte	0x04, 0x11
        /*000e*/ 	.short	(.L_11 - .L_10)
	.align		4
.L_10:
        /*0010*/ 	.word	index@($__internal_0_$__cuda_sm20_div_s64)
        /*0014*/ 	.word	0x00000010


	//----- nvinfo : EIATTR_FRAME_SIZE
	.align		4
.L_11:
        /*0018*/ 	.byte	0x04, 0x11
        /*001a*/ 	.short	(.L_13 - .L_12)
	.align		4
.L_12:
        /*001c*/ 	.word	index@(reshape_and_cache_kernel_debug)
        /*0020*/ 	.word	0x00000010


	//----- nvinfo : EIATTR_MIN_STACK_SIZE
	.align		4
.L_13:
        /*0024*/ 	.byte	0x04, 0x12
        /*0026*/ 	.short	(.L_15 - .L_14)
	.align		4
.L_14:
        /*0028*/ 	.word	index@(reshape_and_cache_kernel_debug)
        /*002c*/ 	.word	0x00000010
.L_15:


//--------------------- .nv.compat                --------------------------
	.section	.nv.compat,"",@"SHT_CUDA_COMPAT_INFO"
	.align	4
        /*0000*/ 	.byte	0x02, 0x09, 0x00, 0x00, 0x02, 0x02, 0x01, 0x00, 0x02, 0x05, 0x05, 0x00, 0x03, 0x07, 0x01, 0x01
        /*0010*/ 	.byte	0x02, 0x03, 0x00, 0x00, 0x02, 0x06, 0x01, 0x00, 0x04, 0x0b, 0x08, 0x00, 0x09, 0x00, 0x00, 0x00
        /*0020*/ 	.byte	0x00, 0x00, 0x00, 0x00


//--------------------- .nv.info.reshape_and_cache_kernel_debug --------------------------
	.section	.nv.info.reshape_and_cache_kernel_debug,"",@"SHT_CUDA_INFO"
	.sectionflags	@""
	.align	4


	//----- nvinfo : EIATTR_CUDA_API_VERSION
	.align		4
        /*0000*/ 	.byte	0x04, 0x37
        /*0002*/ 	.short	(.L_17 - .L_16)
.L_16:
        /*0004*/ 	.word	0x00000082


	//----- nvinfo : EIATTR_KPARAM_INFO
	.align		4
.L_17:
        /*0008*/ 	.byte	0x04, 0x17
        /*000a*/ 	.short	(.L_19 - .L_18)
.L_18:
        /*000c*/ 	.word	0x00000000
        /*0010*/ 	.short	0x000a
        /*0012*/ 	.short	0x0044
        /*0014*/ 	.byte	0x00, 0xf0, 0x11, 0x00


	//----- nvinfo : EIATTR_KPARAM_INFO
	.align		4
.L_19:
        /*0018*/ 	.byte	0x04, 0x17
        /*001a*/ 	.short	(.L_21 - .L_20)
.L_20:
        /*001c*/ 	.word	0x00000000
        /*0020*/ 	.short	0x0009
        /*0022*/ 	.short	0x0040
        /*0024*/ 	.byte	0x00, 0xf0, 0x11, 0x00


	//----- nvinfo : EIATTR_KPARAM_INFO
	.align		4
.L_21:
        /*0028*/ 	.byte	0x04, 0x17
        /*002a*/ 	.short	(.L_23 - .L_22)
.L_22:
        /*002c*/ 	.word	0x00000000
        /*0030*/ 	.short	0x0008
        /*0032*/ 	.short	0x003c
        /*0034*/ 	.byte	0x00, 0xf0, 0x11, 0x00


	//----- nvinfo : EIATTR_KPARAM_INFO
	.align		4
.L_23:
        /*0038*/ 	.byte	0x04, 0x17
        /*003a*/ 	.short	(.L_25 - .L_24)
.L_24:
        /*003c*/ 	.word	0x00000000
        /*0040*/ 	.short	0x0007
        /*0042*/ 	.short	0x0038
        /*0044*/ 	.byte	0x00, 0xf0, 0x11, 0x00


	//----- nvinfo : EIATTR_KPARAM_INFO
	.align		4
.L_25:
        /*0048*/ 	.byte	0x04, 0x17
        /*004a*/ 	.short	(.L_27 - .L_26)
.L_26:
        /*004c*/ 	.word	0x00000000
        /*0050*/ 	.short	0x0006
        /*0052*/ 	.short	0x0030
        /*0054*/ 	.byte	0x00, 0xf5, 0x21, 0x00


	//----- nvinfo : EIATTR_KPARAM_INFO
	.align		4
.L_27:
        /*0058*/ 	.byte	0x04, 0x17
        /*005a*/ 	.short	(.L_29 - .L_28)
.L_28:
        /*005c*/ 	.word	0x00000000
        /*0060*/ 	.short	0x0005
        /*0062*/ 	.short	0x0028
        /*0064*/ 	.byte	0x00, 0xf5, 0x21, 0x00


	//----- nvinfo : EIATTR_KPARAM_INFO
	.align		4
.L_29:
        /*0068*/ 	.byte	0x04, 0x17
        /*006a*/ 	.short	(.L_31 - .L_30)
.L_30:
        /*006c*/ 	.word	0x00000000
        /*0070*/ 	.short	0x0004
        /*0072*/ 	.short	0x0020
        /*0074*/ 	.byte	0x00, 0xf5, 0x21, 0x00


	//----- nvinfo : EIATTR_KPARAM_INFO
	.align		4
.L_31:
        /*0078*/ 	.byte	0x04, 0x17
        /*007a*/ 	.short	(.L_33 - .L_32)
.L_32:
        /*007c*/ 	.word	0x00000000
        /*0080*/ 	.short	0x0003
        /*0082*/ 	.short	0x0018
        /*0084*/ 	.byte	0x00, 0xf5, 0x21, 0x00


	//----- nvinfo : EIATTR_KPARAM_INFO
	.align		4
.L_33:
        /*0088*/ 	.byte	0x04, 0x17
        /*008a*/ 	.short	(.L_35 - .L_34)
.L_34:
        /*008c*/ 	.word	0x00000000
        /*0090*/ 	.short	0x0002
        /*0092*/ 	.short	0x0010
        /*0094*/ 	.byte	0x00, 0xf5, 0x21, 0x00


	//----- nvinfo : EIATTR_KPARAM_INFO
	.align		4
.L_35:
        /*0098*/ 	.byte	0x04, 0x17
        /*009a*/ 	.short	(.L_37 - .L_36)
.L_36:
        /*009c*/ 	.word	0x00000000
        /*00a0*/ 	.short	0x0001
        /*00a2*/ 	.short	0x0008
        /*00a4*/ 	.byte	0x00, 0xf5, 0x21, 0x00


	//----- nvinfo : EIATTR_KPARAM_INFO
	.align		4
.L_37:
        /*00a8*/ 	.byte	0x04, 0x17
        /*00aa*/ 	.short	(.L_39 - .L_38)
.L_38:
        /*00ac*/ 	.word	0x00000000
        /*00b0*/ 	.short	0x0000
        /*00b2*/ 	.short	0x0000
        /*00b4*/ 	.byte	0x00, 0xf5, 0x21, 0x00


	//----- nvinfo : EIATTR_SPARSE_MMA_MASK
	.align		4
.L_39:
        /*00b8*/ 	.byte	0x03, 0x50
        /*00ba*/ 	.short	0x0000


	//----- nvinfo : EIATTR_MAXREG_COUNT
	.align		4
        /*00bc*/ 	.byte	0x03, 0x1b
        /*00be*/ 	.short	0x00ff


	//----- nvinfo : EIATTR_EXTERNS
	.align		4
        /*00c0*/ 	.byte	0x04, 0x0f
        /*00c2*/ 	.short	(.L_41 - .L_40)


	//   ....[0]....
	.align		4
.L_40:
        /*00c4*/ 	.word	index@(vprintf)


	//----- nvinfo : EIATTR_MERCURY_ISA_VERSION
	.align		4
.L_41:
        /*00c8*/ 	.byte	0x03, 0x5f
        /*00ca*/ 	.short	0x0101


	//----- nvinfo : EIATTR_VRC_CTA_INIT_COUNT
	.align		4
        /*00cc*/ 	.byte	0x02, 0x4a
	.zero		1
	.zero		1


	//----- nvinfo : EIATTR_SYSCALL_OFFSETS
	.align		4
        /*00d0*/ 	.byte	0x04, 0x46
        /*00d2*/ 	.short	(.L_43 - .L_42)


	//   ....[0]....
.L_42:
        /*00d4*/ 	.word	0x00000190


	//   ....[1]....
        /*00d8*/ 	.word	0x00000240


	//   ....[2]....
        /*00dc*/ 	.word	0x00000340


	//   ....[3]....
        /*00e0*/ 	.word	0x00000450


	//   ....[4]....
        /*00e4*/ 	.word	0x000005d0


	//   ....[5]....
        /*00e8*/ 	.word	0x000009f0


	//   ....[6]....
        /*00ec*/ 	.word	0x00000bb0


	//   ....[7]....
        /*00f0*/ 	.word	0x00000c40


	//----- nvinfo : EIATTR_EXIT_INSTR_OFFSETS
	.align		4
.L_43:
        /*00f4*/ 	.byte	0x04, 0x1c
        /*00f6*/ 	.short	(.L_45 - .L_44)


	//   ....[0]....
.L_44:
        /*00f8*/ 	.word	0x000004c0


	//   ....[1]....
        /*00fc*/ 	.word	0x00000600


	//   ....[2]....
        /*0100*/ 	.word	0x00000cc0


	//----- nvinfo : EIATTR_CRS_STACK_SIZE
	.align		4
.L_45:
        /*0104*/ 	.byte	0x04, 0x1e
        /*0106*/ 	.short	(.L_47 - .L_46)
.L_46:
        /*0108*/ 	.word	0x00000000


	//----- nvinfo : EIATTR_CBANK_PARAM_SIZE
	.align		4
.L_47:
        /*010c*/ 	.byte	0x03, 0x19
        /*010e*/ 	.short	0x0048


	//----- nvinfo : EIATTR_PARAM_CBANK
	.align		4
        /*0110*/ 	.byte	0x04, 0x0a
        /*0112*/ 	.short	(.L_49 - .L_48)
	.align		4
.L_48:
        /*0114*/ 	.word	index@(.nv.constant0.reshape_and_cache_kernel_debug)
        /*0118*/ 	.short	0x0380
        /*011a*/ 	.short	0x0048


	//----- nvinfo : EIATTR_SW_WAR
	.align		4
.L_49:
        /*011c*/ 	.byte	0x04, 0x36
        /*011e*/ 	.short	(.L_51 - .L_50)
.L_50:
        /*0120*/ 	.word	0x00000008
.L_51:


//--------------------- .nv.callgraph             --------------------------
	.section	.nv.callgraph,"",@"SHT_CUDA_CALLGRAPH"
	.align	4
	.sectionentsize	8
	.align		4
        /*0000*/ 	.word	0x00000000
	.align		4
        /*0004*/ 	.word	0xffffffff
	.align		4
        /*0008*/ 	.word	index@(reshape_and_cache_kernel_debug)
	.align		4
        /*000c*/ 	.word	index@(vprintf)
	.align		4
        /*0010*/ 	.word	0x00000000
	.align		4
        /*0014*/ 	.word	0xfffffffe
	.align		4
        /*0018*/ 	.word	0x00000000
	.align		4
        /*001c*/ 	.word	0xfffffffd
	.align		4
        /*0020*/ 	.word	0x00000000
	.align		4
        /*0024*/ 	.word	0xfffffffc


//--------------------- .nv.constant4             --------------------------
	.section	.nv.constant4,"a",@progbits
	.align	8
	.align		8
.nv.constant4:
        /*0000*/ 	.dword	vprintf
	.align		8
        /*0008*/ 	.dword	$str
	.align		8
        /*0010*/ 	.dword	$str$1
	.align		8
        /*0018*/ 	.dword	$str$2
	.align		8
        /*0020*/ 	.dword	$str$3
	.align		8
        /*0028*/ 	.dword	$str$4
	.align		8
        /*0030*/ 	.dword	$str$5
	.align		8
        /*0038*/ 	.dword	$str$6
	.align		8
        /*0040*/ 	.dword	$str$7


//--------------------- .text.reshape_and_cache_kernel_debug --------------------------
	.section	.text.reshape_and_cache_kernel_debug,"ax",@progbits
	.align	128
        .global         reshape_and_cache_kernel_debug
        .type           reshape_and_cache_kernel_debug,@function
        .size           reshape_and_cache_kernel_debug,(.L_x_15 - reshape_and_cache_kernel_debug)
        .other          reshape_and_cache_kernel_debug,@"STO_CUDA_ENTRY STV_DEFAULT"
reshape_and_cache_kernel_debug:
.text.reshape_and_cache_kernel_debug:
[----:B------:R-:W0:Y:S01]  /*0000*/  LDC R1, c[0x0][0x37c] ;  /* 0x0000df00ff017b82 */ /* 0x000e220000000800 */
[----:B------:R-:W1:Y:S07]  /*0010*/  S2R R2, SR_CTAID.X ;  /* 0x0000000000027919 */ /* 0x000e6e0000002500 */
[----:B------:R-:W1:Y:S01]  /*0020*/  S2UR UR38, SR_CTAID.Y ;  /* 0x00000000002679c3 */ /* 0x000e620000002600 */
[----:B------:R-:W2:Y:S01]  /*0030*/  LDCU UR4, c[0x0][0x2f8] ;  /* 0x00005f00ff0477ac */ /* 0x000ea20008000800 */
[----:B0-----:R-:W-:Y:S01]  /*0040*/  VIADD R1, R1, 0xfffffff0 ;  /* 0xfffffff001017836 */ /* 0x001fe20000000000 */
[----:B------:R-:W0:Y:S01]  /*0050*/  S2R R19, SR_TID.X ;  /* 0x0000000000137919 */ /* 0x000e220000002100 */
[----:B------:R-:W-:Y:S01]  /*0060*/  BSSY.RECONVERGENT B6, `(.L_x_0) ;  /* 0x0000040000067945 */ /* 0x000fe20003800200 */
[----:B------:R-:W3:Y:S01]  /*0070*/  LDCU UR5, c[0x0][0x2fc] ;  /* 0x00005f80ff0577ac */ /* 0x000ee20008000800 */
[----:B------:R-:W4:Y:S01]  /*0080*/  LDCU.64 UR36, c[0x0][0x358] ;  /* 0x00006b00ff2477ac */ /* 0x000f220008000a00 */
[----:B--2---:R-:W-:-:S05]  /*0090*/  IADD3 R16, P1, PT, R1, UR4, RZ ;  /* 0x0000000401107c10 */ /* 0x004fca000ff3e0ff */
[----:B---3--:R-:W-:Y:S01]  /*00a0*/  IMAD.X R17, RZ, RZ, UR5, P1 ;  /* 0x00000005ff117e24 */ /* 0x008fe200088e06ff */
[----:B-1----:R-:W-:-:S04]  /*00b0*/  LOP3.LUT R22, R2, UR38, RZ, 0xfc, !PT ;  /* 0x0000002602167c12 */ /* 0x002fc8000f8efcff */
[----:B0-----:R-:W-:-:S13]  /*00c0*/  LOP3.LUT P0, R22, R22, RZ, R19, 0xfa, !PT ;  /* 0x000000ff16167212 */ /* 0x001fda000780fa13 */
[----:B----4-:R-:W-:Y:S05]  /*00d0*/  @P0 BRA `(.L_x_1) ;  /* 0x0000000000e00947 */ /* 0x010fea0003800000 */
[----:B------:R-:W0:Y:S01]  /*00e0*/  LDC.64 R8, c[0x0][0x3b8] ;  /* 0x0000ee00ff087b82 */ /* 0x000e220000000a00 */
[----:B------:R-:W-:Y:S01]  /*00f0*/  MOV R18, 0x0 ;  /* 0x0000000000127802 */ /* 0x000fe20000000f00 */
[----:B------:R-:W1:Y:S01]  /*0100*/  LDCU.64 UR4, c[0x4][0x8] ;  /* 0x01000100ff0477ac */ /* 0x000e620008000a00 */
[----:B------:R-:W-:Y:S01]  /*0110*/  IMAD.MOV.U32 R6, RZ, RZ, R16 ;  /* 0x000000ffff067224 */ /* 0x000fe200078e0010 */
[----:B------:R-:W-:-:S04]  /*0120*/  MOV R7, R17 ;  /* 0x0000001100077202 */ /* 0x000fc80000000f00 */
[----:B------:R-:W0:Y:S08]  /*0130*/  LDC.64 R10, c[0x0][0x3c0] ;  /* 0x0000f000ff0a7b82 */ /* 0x000e300000000a00 */
[----:B------:R2:W3:Y:S01]  /*0140*/  LDC.64 R12, c[0x4][R18] ;  /* 0x01000000120c7b82 */ /* 0x0004e20000000a00 */
[----:B-1----:R-:W-:Y:S01]  /*0150*/  MOV R4, UR4 ;  /* 0x0000000400047c02 */ /* 0x002fe20008000f00 */
[----:B------:R-:W-:Y:S01]  /*0160*/  IMAD.U32 R5, RZ, RZ, UR5 ;  /* 0x00000005ff057e24 */ /* 0x000fe2000f8e00ff */
[----:B0-----:R2:W-:Y:S06]  /*0170*/  STL.128 [R1], R8 ;  /* 0x0000000801007387 */ /* 0x0015ec0000100c00 */
[----:B------:R-:W-:-:S07]  /*0180*/  LEPC R20, `(.L_x_2) ;  /* 0x000000001014794e */ /* 0x000fce0000000000 */
[----:B--23--:R-:W-:Y:S05]  /*0190*/  CALL.ABS.NOINC R12 ;  /* 0x000000000c007343 */ /* 0x00cfea0003c00000 */
.L_x_2:
[----:B------:R-:W0:Y:S01]  /*01a0*/  LDC.64 R8, c[0x0][0x3a8] ;  /* 0x0000ea00ff087b82 */ /* 0x000e220000000a00 */
[----:B------:R-:W1:Y:S01]  /*01b0*/  LDCU.64 UR4, c[0x4][0x10] ;  /* 0x01000200ff0477ac */ /* 0x000e620008000a00 */
[----:B------:R-:W-:Y:S01]  /*01c0*/  MOV R6, R16 ;  /* 0x0000001000067202 */ /* 0x000fe20000000f00 */
[----:B------:R-:W-:-:S05]  /*01d0*/  IMAD.MOV.U32 R7, RZ, RZ, R17 ;  /* 0x000000ffff077224 */ /* 0x000fca00078e0011 */
[----:B------:R-:W0:Y:S08]  /*01e0*/  LDC.64 R10, c[0x0][0x3b0] ;  /* 0x0000ec00ff0a7b82 */ /* 0x000e300000000a00 */
[----:B------:R2:W3:Y:S01]  /*01f0*/  LDC.64 R12, c[0x4][R18] ;  /* 0x01000000120c7b82 */ /* 0x0004e20000000a00 */
[----:B-1----:R-:W-:Y:S02]  /*0200*/  IMAD.U32 R4, RZ, RZ, UR4 ;  /* 0x00000004ff047e24 */ /* 0x002fe4000f8e00ff */
[----:B------:R-:W-:Y:S01]  /*0210*/  IMAD.U32 R5, RZ, RZ, UR5 ;  /* 0x00000005ff057e24 */ /* 0x000fe2000f8e00ff */
[----:B0-----:R2:W-:Y:S06]  /*0220*/  STL.128 [R1], R8 ;  /* 0x0000000801007387 */ /* 0x0015ec0000100c00 */
[----:B------:R-:W-:-:S07]  /*0230*/  LEPC R20, `(.L_x_3) ;  /* 0x000000001014794e */ /* 0x000fce0000000000 */
[----:B--23--:R-:W-:Y:S05]  /*0240*/  CALL.ABS.NOINC R12 ;  /* 0x000000000c007343 */ /* 0x00cfea0003c00000 */
.L_x_3:
[----:B------:R-:W0:Y:S02]  /*0250*/  LDCU.64 UR4, c[0x0][0x3a8] ;  /* 0x00007500ff0477ac */ /* 0x000e240008000a00 */
[----:B0-----:R-:W-:-:S04]  /*0260*/  UISETP.NE.U32.AND UP0, UPT, UR4, URZ, UPT ;  /* 0x000000ff0400728c */ /* 0x001fc8000bf05070 */
[----:B------:R-:W-:-:S09]  /*0270*/  UISETP.NE.AND.EX UP0, UPT, UR5, URZ, UPT, UP0 ;  /* 0x000000ff0500728c */ /* 0x000fd2000bf05300 */
[----:B------:R-:W-:Y:S05]  /*0280*/  BRA.U !UP0, `(.L_x_4) ;  /* 0x0000000108307547 */ /* 0x000fea000b800000 */
[----:B------:R-:W0:Y:S01]  /*0290*/  LDC.64 R8, c[0x0][0x3a8] ;  /* 0x0000ea00ff087b82 */ /* 0x000e220000000a00 */
[----:B------:R-:W1:Y:S01]  /*02a0*/  LDCU.64 UR4, c[0x4][0x18] ;  /* 0x01000300ff0477ac */ /* 0x000e620008000a00 */
[----:B0-----:R-:W2:Y:S06]  /*02b0*/  LDG.E R8, desc[UR36][R8.64] ;  /* 0x0000002408087981 */ /* 0x001eac000c1e1900 */
[----:B------:R0:W3:Y:S01]  /*02c0*/  LDC.64 R12, c[0x4][R18] ;  /* 0x01000000120c7b82 */ /* 0x0000e20000000a00 */
[----:B-1----:R-:W-:Y:S01]  /*02d0*/  IMAD.U32 R4, RZ, RZ, UR4 ;  /* 0x00000004ff047e24 */ /* 0x002fe2000f8e00ff */
[----:B------:R-:W-:Y:S01]  /*02e0*/  MOV R5, UR5 ;  /* 0x0000000500057c02 */ /* 0x000fe20008000f00 */
[----:B------:R-:W-:-:S02]  /*02f0*/  IMAD.MOV.U32 R6, RZ, RZ, R16 ;  /* 0x000000ffff067224 */ /* 0x000fc400078e0010 */
[----:B------:R-:W-:Y:S01]  /*0300*/  IMAD.MOV.U32 R7, RZ, RZ, R17 ;  /* 0x000000ffff077224 */ /* 0x000fe200078e0011 */
[----:B--2---:R-:W1:Y:S02]  /*0310*/  F2F.F64.F32 R10, R8 ;  /* 0x00000008000a7310 */ /* 0x004e640000201800 */
[----:B-1-3--:R0:W-:Y:S04]  /*0320*/  STL.64 [R1], R10 ;  /* 0x0000000a01007387 */ /* 0x00a1e80000100a00 */
[----:B------:R-:W-:-:S07]  /*0330*/  LEPC R20, `(.L_x_4) ;  /* 0x000000001014794e */ /* 0x000fce0000000000 */
[----:B0-----:R-:W-:Y:S05]  /*0340*/  CALL.ABS.NOINC R12 ;  /* 0x000000000c007343 */ /* 0x001fea0003c00000 */
.L_x_4:
[----:B------:R-:W0:Y:S02]  /*0350*/  LDCU.64 UR4, c[0x0][0x3b0] ;  /* 0x00007600ff0477ac */ /* 0x000e240008000a00 */
[----:B0-----:R-:W-:-:S04]  /*0360*/  UISETP.NE.U32.AND UP0, UPT, UR4, URZ, UPT ;  /* 0x000000ff0400728c */ /* 0x001fc8000bf05070 */
[----:B------:R-:W-:-:S09]  /*0370*/  UISETP.NE.AND.EX UP0, UPT, UR5, URZ, UPT, UP0 ;  /* 0x000000ff0500728c */ /* 0x000fd2000bf05300 */
[----:B------:R-:W-:Y:S05]  /*0380*/  BRA.U !UP0, `(.L_x_1) ;  /* 0x0000000108347547 */ /* 0x000fea000b800000 */
[----:B------:R-:W0:Y:S01]  /*0390*/  LDC.64 R8, c[0x0][0x3b0] ;  /* 0x0000ec00ff087b82 */ /* 0x000e220000000a00 */
[----:B------:R-:W-:Y:S01]  /*03a0*/  MOV R0, 0x0 ;  /* 0x0000000000007802 */ /* 0x000fe20000000f00 */
[----:B------:R-:W1:Y:S01]  /*03b0*/  LDCU.64 UR4, c[0x4][0x20] ;  /* 0x01000400ff0477ac */ /* 0x000e620008000a00 */
[----:B0-----:R-:W2:Y:S05]  /*03c0*/  LDG.E R8, desc[UR36][R8.64] ;  /* 0x0000002408087981 */ /* 0x001eaa000c1e1900 */
[----:B------:R0:W3:Y:S01]  /*03d0*/  LDC.64 R12, c[0x4][R0] ;  /* 0x01000000000c7b82 */ /* 0x0000e20000000a00 */
[----:B-1----:R-:W-:Y:S01]  /*03e0*/  MOV R4, UR4 ;  /* 0x0000000400047c02 */ /* 0x002fe20008000f00 */
[----:B------:R-:W-:Y:S01]  /*03f0*/  IMAD.U32 R5, RZ, RZ, UR5 ;  /* 0x00000005ff057e24 */ /* 0x000fe2000f8e00ff */
[----:B------:R-:W-:Y:S01]  /*0400*/  MOV R7, R17 ;  /* 0x0000001100077202 */ /* 0x000fe20000000f00 */
[----:B------:R-:W-:Y:S01]  /*0410*/  IMAD.MOV.U32 R6, RZ, RZ, R16 ;  /* 0x000000ffff067224 */ /* 0x000fe200078e0010 */
[----:B--2---:R-:W1:Y:S02]  /*0420*/  F2F.F64.F32 R10, R8 ;  /* 0x00000008000a7310 */ /* 0x004e640000201800 */
[----:B-1-3--:R0:W-:Y:S04]  /*0430*/  STL.64 [R1], R10 ;  /* 0x0000000a01007387 */ /* 0x00a1e80000100a00 */
[----:B------:R-:W-:-:S07]  /*0440*/  LEPC R20, `(.L_x_1) ;  /* 0x000000001014794e */ /* 0x000fce0000000000 */
[----:B0-----:R-:W-:Y:S05]  /*0450*/  CALL.ABS.NOINC R12 ;  /* 0x000000000c007343 */ /* 0x001fea0003c00000 */
.L_x_1:
[----:B------:R-:W-:Y:S05]  /*0460*/  BSYNC.RECONVERGENT B6 ;  /* 0x0000000000067941 */ /* 0x000fea0003800200 */
.L_x_0:
[----:B------:R-:W0:Y:S01]  /*0470*/  LDC.64 R4, c[0x0][0x3b8] ;  /* 0x0000ee00ff047b82 */ /* 0x000e220000000a00 */
[----:B------:R-:W1:Y:S01]  /*0480*/  LDCU UR4, c[0x0][0x3c0] ;  /* 0x00007800ff0477ac */ /* 0x000e620008000800 */
[----:B0-----:R-:W-:-:S04]  /*0490*/  ISETP.LE.AND P0, PT, R5, UR38, PT ;  /* 0x0000002605007c0c */ /* 0x001fc8000bf03270 */
[----:B------:R-:W-:-:S04]  /*04a0*/  ISETP.GE.OR P0, PT, R2, R4, P0 ;  /* 0x000000040200720c */ /* 0x000fc80000706670 */
[----:B-1----:R-:W-:-:S13]  /*04b0*/  ISETP.GE.OR P0, PT, R19, UR4, P0 ;  /* 0x0000000413007c0c */ /* 0x002fda0008706670 */
[----:B------:R-:W-:Y:S05]  /*04c0*/  @P0 EXIT ;  /* 0x000000000000094d */ /* 0x000fea0003800000 */
[----:B------:R-:W0:Y:S02]  /*04d0*/  LDC.64 R24, c[0x0][0x3a0] ;  /* 0x0000e800ff187b82 */ /* 0x000e240000000a00 */
[----:B0-----:R-:W-:-:S06]  /*04e0*/  IMAD.WIDE.U32 R24, R2, 0x8, R24 ;  /* 0x0000000802187825 */ /* 0x001fcc00078e0018 */
[----:B------:R-:W5:Y:S01]  /*04f0*/  LDG.E.64 R24, desc[UR36][R24.64] ;  /* 0x0000002418187981 */ /* 0x000f62000c1e1b00 */
[----:B------:R-:W-:Y:S01]  /*0500*/  LOP3.LUT P0, RZ, R19, UR38, RZ, 0xfc, !PT ;  /* 0x0000002613ff7c12 */ /* 0x000fe2000f80fcff */
[----:B------:R-:W-:-:S12]  /*0510*/  BSSY.RECONVERGENT B6, `(.L_x_5) ;  /* 0x000000d000067945 */ /* 0x000fd80003800200 */
[----:B------:R-:W-:Y:S05]  /*0520*/  @P0 BRA `(.L_x_6) ;  /* 0x00000000002c0947 */ /* 0x000fea0003800000 */
[----:B------:R-:W-:Y:S01]  /*0530*/  MOV R0, 0x0 ;  /* 0x0000000000007802 */ /* 0x000fe20000000f00 */
[----:B------:R0:W-:Y:S01]  /*0540*/  STL [R1], R2 ;  /* 0x0000000201007387 */ /* 0x0001e20000100800 */
[----:B------:R-:W1:Y:S01]  /*0550*/  LDCU.64 UR4, c[0x4][0x28] ;  /* 0x01000500ff0477ac */ /* 0x000e620008000a00 */
[----:B------:R-:W-:Y:S01]  /*0560*/  MOV R6, R16 ;  /* 0x0000001000067202 */ /* 0x000fe20000000f00 */
[----:B------:R0:W2:Y:S01]  /*0570*/  LDC.64 R8, c[0x4][R0] ;  /* 0x0100000000087b82 */ /* 0x0000a20000000a00 */
[----:B-----5:R0:W-:Y:S01]  /*0580*/  STL.64 [R1+0x8], R24 ;  /* 0x0000081801007387 */ /* 0x0201e20000100a00 */
[----:B------:R-:W-:Y:S02]  /*0590*/  IMAD.MOV.U32 R7, RZ, RZ, R17 ;  /* 0x000000ffff077224 */ /* 0x000fe400078e0011 */
[----:B-1----:R-:W-:Y:S02]  /*05a0*/  IMAD.U32 R4, RZ, RZ, UR4 ;  /* 0x00000004ff047e24 */ /* 0x002fe4000f8e00ff */
[----:B0-----:R-:W-:-:S07]  /*05b0*/  IMAD.U32 R5, RZ, RZ, UR5 ;  /* 0x00000005ff057e24 */ /* 0x001fce000f8e00ff */
[----:B------:R-:W-:-:S07]  /*05c0*/  LEPC R20, `(.L_x_6) ;  /* 0x000000001014794e */ /* 0x000fce0000000000 */
[----:B--2---:R-:W-:Y:S05]  /*05d0*/  CALL.ABS.NOINC R8 ;  /* 0x0000000008007343 */ /* 0x004fea0003c00000 */
.L_x_6:
[----:B------:R-:W-:Y:S05]  /*05e0*/  BSYNC.RECONVERGENT B6 ;  /* 0x0000000000067941 */ /* 0x000fea0003800200 */
.L_x_5:
[----:B-----5:R-:W-:-:S13]  /*05f0*/  ISETP.GE.AND P0, PT, R25, RZ, PT ;  /* 0x000000ff1900720c */ /* 0x020fda0003f06270 */
[----:B------:R-:W-:Y:S05]  /*0600*/  @!P0 EXIT ;  /* 0x000000000000894d */ /* 0x000fea0003800000 */
[----:B------:R-:W0:Y:S02]  /*0610*/  LDCU UR4, c[0x0][0x3c4] ;  /* 0x00007880ff0477ac */ /* 0x000e240008000800 */
[----:B0-----:R-:W-:-:S05]  /*0620*/  IMAD.U32 R5, RZ, RZ, UR4 ;  /* 0x00000004ff057e24 */ /* 0x001fca000f8e00ff */
[----:B------:R-:W-:-:S04]  /*0630*/  SHF.R.S32.HI R3, RZ, 0x1f, R5 ;  /* 0x0000001fff037819 */ /* 0x000fc80000011405 */
[----:B------:R-:W-:-:S04]  /*0640*/  LOP3.LUT R0, R25, R3, RZ, 0xfc, !PT ;  /* 0x0000000319007212 */ /* 0x000fc800078efcff */
[----:B------:R-:W-:-:S13]  /*0650*/  ISETP.NE.U32.AND P0, PT, R0, RZ, PT ;  /* 0x000000ff0000720c */ /* 0x000fda0003f05070 */
[----:B------:R-:W-:Y:S05]  /*0660*/  @P0 BRA `(.L_x_7) ;  /* 0x0000000000580947 */ /* 0x000fea0003800000 */
[----:B------:R-:W0:Y:S01]  /*0670*/  I2F.U32.RP R0, R5 ;  /* 0x0000000500007306 */ /* 0x000e220000209000 */
[----:B------:R-:W-:-:S07]  /*0680*/  ISETP.NE.U32.AND P2, PT, R5, RZ, PT ;  /* 0x000000ff0500720c */ /* 0x000fce0003f45070 */
[----:B0-----:R-:W0:Y:S02]  /*0690*/  MUFU.RCP R0, R0 ;  /* 0x0000000000007308 */ /* 0x001e240000001000 */
[----:B0-----:R-:W-:-:S06]  /*06a0*/  IADD3 R6, PT, PT, R0, 0xffffffe, RZ ;  /* 0x0ffffffe00067810 */ /* 0x001fcc0007ffe0ff */
[----:B------:R0:W1:Y:S02]  /*06b0*/  F2I.FTZ.U32.TRUNC.NTZ R7, R6 ;  /* 0x0000000600077305 */ /* 0x000064000021f000 */
[----:B0-----:R-:W-:Y:S02]  /*06c0*/  IMAD.MOV.U32 R6, RZ, RZ, RZ ;  /* 0x000000ffff067224 */ /* 0x001fe400078e00ff */
[----:B-1----:R-:W-:-:S04]  /*06d0*/  IMAD.MOV R4, RZ, RZ, -R7 ;  /* 0x000000ffff047224 */ /* 0x002fc800078e0a07 */
[----:B------:R-:W-:-:S04]  /*06e0*/  IMAD R3, R4, R5, RZ ;  /* 0x0000000504037224 */ /* 0x000fc800078e02ff */
[----:B------:R-:W-:-:S06]  /*06f0*/  IMAD.HI.U32 R7, R7, R3, R6 ;  /* 0x0000000307077227 */ /* 0x000fcc00078e0006 */
[----:B------:R-:W-:-:S05]  /*0700*/  IMAD.HI.U32 R7, R7, R24, RZ ;  /* 0x0000001807077227 */ /* 0x000fca00078e00ff */
[----:B------:R-:W-:-:S05]  /*0710*/  IADD3 R4, PT, PT, -R7, RZ, RZ ;  /* 0x000000ff07047210 */ /* 0x000fca0007ffe1ff */
[----:B------:R-:W-:-:S05]  /*0720*/  IMAD R4, R5, R4, R24 ;  /* 0x0000000405047224 */ /* 0x000fca00078e0218 */
[----:B------:R-:W-:-:S13]  /*0730*/  ISETP.GE.U32.AND P0, PT, R4, R5, PT ;  /* 0x000000050400720c */ /* 0x000fda0003f06070 */
[----:B------:R-:W-:Y:S02]  /*0740*/  @P0 IMAD.IADD R4, R4, 0x1, -R5 ;  /* 0x0000000104040824 */ /* 0x000fe400078e0a05 */
[----:B------:R-:W-:-:S03]  /*0750*/  @P0 VIADD R7, R7, 0x1 ;  /* 0x0000000107070836 */ /* 0x000fc60000000000 */
[----:B------:R-:W-:-:S13]  /*0760*/  ISETP.GE.U32.AND P1, PT, R4, R5, PT ;  /* 0x000000050400720c */ /* 0x000fda0003f26070 */
[----:B------:R-:W-:Y:S02]  /*0770*/  @P1 IADD3 R7, PT, PT, R7, 0x1, RZ ;  /* 0x0000000107071810 */ /* 0x000fe40007ffe0ff */
[----:B------:R-:W-:-:S05]  /*0780*/  @!P2 LOP3.LUT R7, RZ, R5, RZ, 0x33, !PT ;  /* 0x00000005ff07a212 */ /* 0x000fca00078e33ff */
[--C-:B------:R-:W-:Y:S02]  /*0790*/  IMAD.MOV R3, RZ, RZ, -R7.reuse ;  /* 0x000000ffff037224 */ /* 0x100fe400078e0a07 */
[----:B------:R-:W-:Y:S02]  /*07a0*/  IMAD.MOV.U32 R0, RZ, RZ, R7 ;  /* 0x000000ffff007224 */ /* 0x000fe400078e0007 */
[----:B------:R-:W-:Y:S01]  /*07b0*/  IMAD R24, R5, R3, R24 ;  /* 0x0000000305187224 */ /* 0x000fe200078e0218 */
[----:B------:R-:W-:Y:S06]  /*07c0*/  BRA `(.L_x_8) ;  /* 0x00000000001c7947 */ /* 0x000fec0003800000 */
.L_x_7:
[----:B------:R-:W-:-:S07]  /*07d0*/  MOV R0, 0x7f0 ;  /* 0x000007f000007802 */ /* 0x000fce0000000f00 */
[----:B------:R-:W-:Y:S05]  /*07e0*/  CALL.REL.NOINC `($__internal_0_$__cuda_sm20_div_s64) ;  /* 0x0000000400387944 */ /* 0x000fea0003c00000 */
[----:B------:R-:W0:Y:S01]  /*07f0*/  LDCU UR4, c[0x0][0x3c4] ;  /* 0x00007880ff0477ac */ /* 0x000e220008000800 */
[----:B------:R-:W-:Y:S01]  /*0800*/  IADD3 R4, PT, PT, -R3, RZ, RZ ;  /* 0x000000ff03047210 */ /* 0x000fe20007ffe1ff */
[----:B------:R-:W-:Y:S02]  /*0810*/  IMAD.MOV.U32 R0, RZ, RZ, R3 ;  /* 0x000000ffff007224 */ /* 0x000fe400078e0003 */
[----:B0-----:R-:W-:-:S04]  /*0820*/  IMAD.U32 R5, RZ, RZ, UR4 ;  /* 0x00000004ff057e24 */ /* 0x001fc8000f8e00ff */
[----:B------:R-:W-:-:S07]  /*0830*/  IMAD R24, R4, R5, R24 ;  /* 0x0000000504187224 */ /* 0x000fce00078e0218 */
.L_x_8:
[----:B------:R-:W0:Y:S01]  /*0840*/  LDC R18, c[0x0][0x3c0] ;  /* 0x0000f000ff127b82 */ /* 0x000e220000000800 */
[----:B------:R-:W1:Y:S07]  /*0850*/  LDCU UR4, c[0x0][0x3bc] ;  /* 0x00007780ff0477ac */ /* 0x000e6e0008000800 */
[----:B------:R-:W2:Y:S08]  /*0860*/  LDC.64 R8, c[0x0][0x390] ;  /* 0x0000e400ff087b82 */ /* 0x000eb00000000a00 */
[----:B------:R-:W3:Y:S01]  /*0870*/  LDC.64 R6, c[0x0][0x398] ;  /* 0x0000e600ff067b82 */ /* 0x000ee20000000a00 */
[----:B0-----:R-:W-:-:S02]  /*0880*/  IMAD R3, R18, UR38, R19 ;  /* 0x0000002612037c24 */ /* 0x001fc4000f8e0213 */
[----:B-1----:R-:W-:-:S04]  /*0890*/  IMAD R18, R18, UR4, RZ ;  /* 0x0000000412127c24 */ /* 0x002fc8000f8e02ff */
[----:B------:R-:W-:-:S04]  /*08a0*/  IMAD R11, R2, R18, R3 ;  /* 0x00000012020b7224 */ /* 0x000fc800078e0203 */
[----:B--2---:R-:W-:-:S05]  /*08b0*/  IMAD.WIDE.U32 R8, R11, 0x4, R8 ;  /* 0x000000040b087825 */ /* 0x004fca00078e0008 */
[----:B------:R0:W5:Y:S01]  /*08c0*/  LDG.E R19, desc[UR36][R8.64] ;  /* 0x0000002408137981 */ /* 0x000162000c1e1900 */
[----:B---3--:R-:W-:-:S05]  /*08d0*/  IMAD.WIDE.U32 R6, R11, 0x4, R6 ;  /* 0x000000040b067825 */ /* 0x008fca00078e0006 */
[----:B------:R0:W5:Y:S01]  /*08e0*/  LDG.E R2, desc[UR36][R6.64] ;  /* 0x0000002406027981 */ /* 0x000162000c1e1900 */
[----:B------:R-:W-:Y:S01]  /*08f0*/  ISETP.NE.AND P0, PT, R22, RZ, PT ;  /* 0x000000ff1600720c */ /* 0x000fe20003f05270 */
[----:B------:R-:W-:Y:S01]  /*0900*/  IMAD R0, R0, R5, R24 ;  /* 0x0000000500007224 */ /* 0x000fe200078e0218 */
[----:B------:R-:W-:Y:S03]  /*0910*/  BSSY.RECONVERGENT B6, `(.L_x_9) ;  /* 0x000000f000067945 */ /* 0x000fe60003800200 */
[----:B------:R-:W-:-:S08]  /*0920*/  IMAD R18, R0, R18, R3 ;  /* 0x0000001200127224 */ /* 0x000fd000078e0203 */
[----:B0-----:R-:W-:Y:S05]  /*0930*/  @P0 BRA `(.L_x_10) ;  /* 0x0000000000300947 */ /* 0x001fea0003800000 */
[----:B-----5:R-:W-:Y:S01]  /*0940*/  F2F.F64.F32 R8, R19 ;  /* 0x0000001300087310 */ /* 0x020fe20000201800 */
[----:B------:R-:W-:Y:S01]  /*0950*/  MOV R0, 0x0 ;  /* 0x0000000000007802 */ /* 0x000fe20000000f00 */
[----:B------:R-:W0:Y:S01]  /*0960*/  LDCU.64 UR4, c[0x4][0x30] ;  /* 0x01000600ff0477ac */ /* 0x000e220008000a00 */
[----:B------:R-:W-:Y:S01]  /*0970*/  IMAD.MOV.U32 R6, RZ, RZ, R16 ;  /* 0x000000ffff067224 */ /* 0x000fe200078e0010 */
[----:B------:R-:W-:Y:S01]  /*0980*/  MOV R7, R17 ;  /* 0x0000001100077202 */ /* 0x000fe20000000f00 */
[----:B------:R1:W2:Y:S03]  /*0990*/  LDC.64 R12, c[0x4][R0] ;  /* 0x01000000000c7b82 */ /* 0x0002a60000000a00 */
[----:B------:R-:W3:Y:S01]  /*09a0*/  F2F.F64.F32 R10, R2 ;  /* 0x00000002000a7310 */ /* 0x000ee20000201800 */
[----:B0-----:R-:W-:Y:S01]  /*09b0*/  MOV R4, UR4 ;  /* 0x0000000400047c02 */ /* 0x001fe20008000f00 */
[----:B------:R-:W-:Y:S01]  /*09c0*/  IMAD.U32 R5, RZ, RZ, UR5 ;  /* 0x00000005ff057e24 */ /* 0x000fe2000f8e00ff */
[----:B---3--:R1:W-:Y:S06]  /*09d0*/  STL.128 [R1], R8 ;  /* 0x0000000801007387 */ /* 0x0083ec0000100c00 */
[----:B------:R-:W-:-:S07]  /*09e0*/  LEPC R20, `(.L_x_10) ;  /* 0x000000001014794e */ /* 0x000fce0000000000 */
[----:B-12---:R-:W-:Y:S05]  /*09f0*/  CALL.ABS.NOINC R12 ;  /* 0x000000000c007343 */ /* 0x006fea0003c00000 */
.L_x_10:
[----:B------:R-:W-:Y:S05]  /*0a00*/  BSYNC.RECONVERGENT B6 ;  /* 0x0000000000067941 */ /* 0x000fea0003800200 */
.L_x_9:
[----:B------:R-:W0:Y:S01]  /*0a10*/  LDCU.64 UR4, c[0x0][0x3a8] ;  /* 0x00007500ff0477ac */ /* 0x000e220008000a00 */
[----:B------:R-:W1:Y:S01]  /*0a20*/  LDCU.64 UR6, c[0x0][0x3b0] ;  /* 0x00007600ff0677ac */ /* 0x000e620008000a00 */
[----:B0-----:R-:W-:Y:S02]  /*0a30*/  ISETP.NE.U32.AND P0, PT, RZ, UR4, PT ;  /* 0x00000004ff007c0c */ /* 0x001fe4000bf05070 */
[----:B-1----:R-:W-:Y:S02]  /*0a40*/  ISETP.NE.U32.AND P1, PT, RZ, UR6, PT ;  /* 0x00000006ff007c0c */ /* 0x002fe4000bf25070 */
[----:B------:R-:W-:Y:S02]  /*0a50*/  ISETP.NE.AND.EX P0, PT, RZ, UR5, PT, P0 ;  /* 0x00000005ff007c0c */ /* 0x000fe4000bf05300 */
[----:B------:R-:W-:-:S11]  /*0a60*/  ISETP.NE.AND.EX P1, PT, RZ, UR7, PT, P1 ;  /* 0x00000007ff007c0c */ /* 0x000fd6000bf25310 */
[----:B------:R-:W0:Y:S08]  /*0a70*/  @P0 LDC.64 R4, c[0x0][0x3a8] ;  /* 0x0000ea00ff040b82 */ /* 0x000e300000000a00 */
[----:B------:R-:W1:Y:S01]  /*0a80*/  @P1 LDC.64 R6, c[0x0][0x3b0] ;  /* 0x0000ec00ff061b82 */ /* 0x000e620000000a00 */
[----:B0-----:R-:W2:Y:S04]  /*0a90*/  @P0 LDG.E R4, desc[UR36][R4.64] ;  /* 0x0000002404040981 */ /* 0x001ea8000c1e1900 */
[----:B-1----:R-:W3:Y:S01]  /*0aa0*/  @P1 LDG.E R7, desc[UR36][R6.64] ;  /* 0x0000002406071981 */ /* 0x002ee2000c1e1900 */
[----:B------:R-:W-:Y:S01]  /*0ab0*/  ISETP.NE.AND P2, PT, R22, RZ, PT ;  /* 0x000000ff1600720c */ /* 0x000fe20003f45270 */
[----:B------:R-:W-:Y:S01]  /*0ac0*/  BSSY.RECONVERGENT B6, `(.L_x_11) ;  /* 0x0000019000067945 */ /* 0x000fe20003800200 */
[----:B--2--5:R-:W-:Y:S01]  /*0ad0*/  @P0 FMUL R19, R19, R4 ;  /* 0x0000000413130220 */ /* 0x024fe20000400000 */
[----:B---3--:R-:W-:-:S10]  /*0ae0*/  @P1 FMUL R2, R2, R7 ;  /* 0x0000000702021220 */ /* 0x008fd40000400000 */
[----:B------:R-:W-:Y:S05]  /*0af0*/  @P2 BRA `(.L_x_12) ;  /* 0x0000000000542947 */ /* 0x000fea0003800000 */
[----:B------:R-:W-:Y:S01]  /*0b00*/  F2F.F64.F32 R8, R19 ;  /* 0x0000001300087310 */ /* 0x000fe20000201800 */
[----:B------:R-:W-:Y:S01]  /*0b10*/  MOV R22, 0x0 ;  /* 0x0000000000167802 */ /* 0x000fe20000000f00 */
[----:B------:R-:W0:Y:S01]  /*0b20*/  LDCU.64 UR4, c[0x4][0x38] ;  /* 0x01000700ff0477ac */ /* 0x000e220008000a00 */
[----:B------:R-:W-:Y:S01]  /*0b30*/  MOV R6, R16 ;  /* 0x0000001000067202 */ /* 0x000fe20000000f00 */
[----:B------:R-:W-:Y:S01]  /*0b40*/  IMAD.MOV.U32 R7, RZ, RZ, R17 ;  /* 0x000000ffff077224 */ /* 0x000fe200078e0011 */
[----:B------:R1:W2:Y:S03]  /*0b50*/  LDC.64 R12, c[0x4][R22] ;  /* 0x01000000160c7b82 */ /* 0x0002a60000000a00 */
[----:B------:R-:W3:Y:S01]  /*0b60*/  F2F.F64.F32 R10, R2 ;  /* 0x00000002000a7310 */ /* 0x000ee20000201800 */
[----:B0-----:R-:W-:Y:S02]  /*0b70*/  IMAD.U32 R4, RZ, RZ, UR4 ;  /* 0x00000004ff047e24 */ /* 0x001fe4000f8e00ff */
[----:B------:R-:W-:Y:S01]  /*0b80*/  IMAD.U32 R5, RZ, RZ, UR5 ;  /* 0x00000005ff057e24 */ /* 0x000fe2000f8e00ff */
[----:B---3--:R1:W-:Y:S06]  /*0b90*/  STL.128 [R1], R8 ;  /* 0x0000000801007387 */ /* 0x0083ec0000100c00 */
[----:B------:R-:W-:-:S07]  /*0ba0*/  LEPC R20, `(.L_x_13) ;  /* 0x000000001014794e */ /* 0x000fce0000000000 */
[----:B-12---:R-:W-:Y:S05]  /*0bb0*/  CALL.ABS.NOINC R12 ;  /* 0x000000000c007343 */ /* 0x006fea0003c00000 */
.L_x_13:
[----:B------:R0:W-:Y:S01]  /*0bc0*/  STL [R1], R18 ;  /* 0x0000001201007387 */ /* 0x0001e20000100800 */
[----:B------:R-:W1:Y:S01]  /*0bd0*/  LDC.64 R22, c[0x4][R22] ;  /* 0x0100000016167b82 */ /* 0x000e620000000a00 */
[----:B------:R-:W2:Y:S01]  /*0be0*/  LDCU.64 UR4, c[0x4][0x40] ;  /* 0x01000800ff0477ac */ /* 0x000ea20008000a00 */
[----:B------:R-:W-:Y:S02]  /*0bf0*/  IMAD.MOV.U32 R6, RZ, RZ, R16 ;  /* 0x000000ffff067224 */ /* 0x000fe400078e0010 */
[----:B------:R-:W-:Y:S02]  /*0c00*/  IMAD.MOV.U32 R7, RZ, RZ, R17 ;  /* 0x000000ffff077224 */ /* 0x000fe400078e0011 */
[----:B--2---:R-:W-:Y:S01]  /*0c10*/  IMAD.U32 R4, RZ, RZ, UR4 ;  /* 0x00000004ff047e24 */ /* 0x004fe2000f8e00ff */
[----:B0-----:R-:W-:-:S07]  /*0c20*/  MOV R5, UR5 ;  /* 0x0000000500057c02 */ /* 0x001fce0008000f00 */
[----:B------:R-:W-:-:S07]  /*0c30*/  LEPC R20, `(.L_x_12) ;  /* 0x000000001014794e */ /* 0x000fce0000000000 */
[----:B-1----:R-:W-:Y:S05]  /*0c40*/  CALL.ABS.NOINC R22 ;  /* 0x0000000016007343 */ /* 0x002fea0003c00000 */
.L_x_12:
[----:B------:R-:W-:Y:S05]  /*0c50*/  BSYNC.RECONVERGENT B6 ;  /* 0x0000000000067941 */ /* 0x000fea0003800200 */
.L_x_11:
[----:B------:R-:W0:Y:S08]  /*0c60*/  LDC.64 R4, c[0x0][0x380] ;  /* 0x0000e000ff047b82 */ /* 0x000e300000000a00 */
[----:B------:R-:W1:Y:S01]  /*0c70*/  LDC.64 R6, c[0x0][0x388] ;  /* 0x0000e200ff067b82 */ /* 0x000e620000000a00 */
[----:B0-----:R-:W-:-:S05]  /*0c80*/  IMAD.WIDE R4, R18, 0x4, R4 ;  /* 0x0000000412047825 */ /* 0x001fca00078e0204 */
[----:B------:R-:W-:Y:S01]  /*0c90*/  STG.E desc[UR36][R4.64], R19 ;  /* 0x0000001304007986 */ /* 0x000fe2000c101924 */
[----:B-1----:R-:W-:-:S05]  /*0ca0*/  IMAD.WIDE R6, R18, 0x4, R6 ;  /* 0x0000000412067825 */ /* 0x002fca00078e0206 */
[----:B------:R-:W-:Y:S01]  /*0cb0*/  STG.E desc[UR36][R6.64], R2 ;  /* 0x0000000206007986 */ /* 0x000fe2000c101924 */
[----:B------:R-:W-:Y:S05]  /*0cc0*/  EXIT ;  /* 0x000000000000794d */ /* 0x000fea0003800000 */
        .weak           $__internal_0_$__cuda_sm20_div_s64
        .type           $__internal_0_$__cuda_sm20_div_s64,@function
        .size           $__internal_0_$__cuda_sm20_div_s64,(.L_x_15 - $__internal_0_$__cuda_sm20_div_s64)
$__internal_0_$__cuda_sm20_div_s64:
[----:B------:R-:W0:Y:S01]  /*0cd0*/  LDC R6, c[0x0][0x3c4] ;  /* 0x0000f100ff067b82 */ /* 0x000e220000000800 */
[----:B------:R-:W-:Y:S02]  /*0ce0*/  ISETP.GE.AND P0, PT, R3, RZ, PT ;  /* 0x000000ff0300720c */ /* 0x000fe40003f06270 */
[----:B------:R-:W-:Y:S02]  /*0cf0*/  ISETP.GE.AND P3, PT, R25, RZ, PT ;  /* 0x000000ff1900720c */ /* 0x000fe40003f66270 */
[----:B0-----:R-:W-:-:S04]  /*0d00*/  IADD3 R5, P1, PT, RZ, -R6, RZ ;  /* 0x80000006ff057210 */ /* 0x001fc80007f3e0ff */
[-C--:B------:R-:W-:Y:S02]  /*0d10*/  IADD3.X R8, PT, PT, RZ, ~R3.reuse, RZ, P1, !PT ;  /* 0x80000003ff087210 */ /* 0x080fe40000ffe4ff */
[----:B------:R-:W-:Y:S02]  /*0d20*/  SEL R4, R5, R6, !P0 ;  /* 0x0000000605047207 */ /* 0x000fe40004000000 */
[----:B------:R-:W-:-:S04]  /*0d30*/  SEL R5, R8, R3, !P0 ;  /* 0x0000000308057207 */ /* 0x000fc80004000000 */
[----:B------:R-:W0:Y:S08]  /*0d40*/  I2F.U64.RP R7, R4 ;  /* 0x0000000400077312 */ /* 0x000e300000309000 */
[----:B0-----:R-:W0:Y:S02]  /*0d50*/  MUFU.RCP R7, R7 ;  /* 0x0000000700077308 */ /* 0x001e240000001000 */
[----:B0-----:R-:W-:-:S06]  /*0d60*/  VIADD R8, R7, 0x1ffffffe ;  /* 0x1ffffffe07087836 */ /* 0x001fcc0000000000 */
[----:B------:R-:W0:Y:S02]  /*0d70*/  F2I.U64.TRUNC R8, R8 ;  /* 0x0000000800087311 */ /* 0x000e24000020d800 */
[----:B0-----:R-:W-:-:S04]  /*0d80*/  IMAD.WIDE.U32 R10, R8, R4, RZ ;  /* 0x00000004080a7225 */ /* 0x001fc800078e00ff */
[----:B------:R-:W-:Y:S01]  /*0d90*/  IMAD R11, R8, R5, R11 ;  /* 0x00000005080b7224 */ /* 0x000fe200078e020b */
[----:B------:R-:W-:-:S03]  /*0da0*/  IADD3 R13, P0, PT, RZ, -R10, RZ ;  /* 0x8000000aff0d7210 */ /* 0x000fc60007f1e0ff */
[----:B------:R-:W-:Y:S02]  /*0db0*/  IMAD R11, R9, R4, R11 ;  /* 0x00000004090b7224 */ /* 0x000fe400078e020b */
[----:B------:R-:W-:-:S04]  /*0dc0*/  IMAD.HI.U32 R10, R8, R13, RZ ;  /* 0x0000000d080a7227 */ /* 0x000fc800078e00ff */
[----:B------:R-:W-:Y:S01]  /*0dd0*/  IMAD.X R15, RZ, RZ, ~R11, P0 ;  /* 0x000000ffff0f7224 */ /* 0x000fe200000e0e0b */
[----:B------:R-:W-:-:S03]  /*0de0*/  MOV R11, R8 ;  /* 0x00000008000b7202 */ /* 0x000fc60000000f00 */
[-C--:B------:R-:W-:Y:S02]  /*0df0*/  IMAD R7, R9, R15.reuse, RZ ;  /* 0x0000000f09077224 */ /* 0x080fe400078e02ff */
[----:B------:R-:W-:-:S04]  /*0e00*/  IMAD.WIDE.U32 R10, P0, R8, R15, R10 ;  /* 0x0000000f080a7225 */ /* 0x000fc8000780000a */
[----:B------:R-:W-:-:S04]  /*0e10*/  IMAD.HI.U32 R10, P1, R9, R13, R10 ;  /* 0x0000000d090a7227 */ /* 0x000fc8000782000a */
[----:B------:R-:W-:Y:S01]  /*0e20*/  IMAD.HI.U32 R13, R9, R15, RZ ;  /* 0x0000000f090d7227 */ /* 0x000fe200078e00ff */
[----:B------:R-:W-:-:S03]  /*0e30*/  IADD3 R11, P2, PT, R7, R10, RZ ;  /* 0x0000000a070b7210 */ /* 0x000fc60007f5e0ff */
[----:B------:R-:W-:Y:S02]  /*0e40*/  IMAD.X R13, R13, 0x1, R9, P0 ;  /* 0x000000010d0d7824 */ /* 0x000fe400000e0609 */
[----:B------:R-:W-:-:S03]  /*0e50*/  IMAD.WIDE.U32 R8, R11, R4, RZ ;  /* 0x000000040b087225 */ /* 0x000fc600078e00ff */
[----:B------:R-:W-:Y:S01]  /*0e60*/  IADD3.X R13, PT, PT, RZ, RZ, R13, P2, P1 ;  /* 0x000000ffff0d7210 */ /* 0x000fe200017e240d */
[----:B------:R-:W-:Y:S01]  /*0e70*/  IMAD R7, R11, R5, R9 ;  /* 0x000000050b077224 */ /* 0x000fe200078e0209 */
[----:B------:R-:W-:-:S03]  /*0e80*/  IADD3 R9, P0, PT, RZ, -R8, RZ ;  /* 0x80000008ff097210 */ /* 0x000fc60007f1e0ff */
[----:B------:R-:W-:Y:S02]  /*0e90*/  IMAD R7, R13, R4, R7 ;  /* 0x000000040d077224 */ /* 0x000fe400078e0207 */
[----:B------:R-:W-:-:S04]  /*0ea0*/  IMAD.HI.U32 R10, R11, R9, RZ ;  /* 0x000000090b0a7227 */ /* 0x000fc800078e00ff */
[----:B------:R-:W-:Y:S01]  /*0eb0*/  IMAD.X R8, RZ, RZ, ~R7, P0 ;  /* 0x000000ffff087224 */ /* 0x000fe200000e0e07 */
[----:B------:R-:W-:-:S03]  /*0ec0*/  IADD3 R7, P4, PT, RZ, -R24, RZ ;  /* 0x80000018ff077210 */ /* 0x000fc60007f9e0ff */
[----:B------:R-:W-:Y:S01]  /*0ed0*/  IMAD.WIDE.U32 R10, P0, R11, R8, R10 ;  /* 0x000000080b0a7225 */ /* 0x000fe2000780000a */
[----:B------:R-:W-:-:S03]  /*0ee0*/  SEL R7, R7, R24, !P3 ;  /* 0x0000001807077207 */ /* 0x000fc60005800000 */
[----:B------:R-:W-:Y:S01]  /*0ef0*/  IMAD.HI.U32 R10, P1, R13, R9, R10 ;  /* 0x000000090d0a7227 */ /* 0x000fe2000782000a */
[----:B------:R-:W-:-:S03]  /*0f00*/  IADD3.X R11, PT, PT, RZ, ~R25, RZ, P4, !PT ;  /* 0x80000019ff0b7210 */ /* 0x000fc600027fe4ff */
[-C--:B------:R-:W-:Y:S01]  /*0f10*/  IMAD R9, R13, R8.reuse, RZ ;  /* 0x000000080d097224 */ /* 0x080fe200078e02ff */
[----:B------:R-:W-:Y:S01]  /*0f20*/  SEL R11, R11, R25, !P3 ;  /* 0x000000190b0b7207 */ /* 0x000fe20005800000 */
[----:B------:R-:W-:-:S03]  /*0f30*/  IMAD.HI.U32 R8, R13, R8, RZ ;  /* 0x000000080d087227 */ /* 0x000fc600078e00ff */
[----:B------:R-:W-:Y:S01]  /*0f40*/  IADD3 R10, P2, PT, R9, R10, RZ ;  /* 0x0000000a090a7210 */ /* 0x000fe20007f5e0ff */
[----:B------:R-:W-:Y:S02]  /*0f50*/  IMAD.X R13, R8, 0x1, R13, P0 ;  /* 0x00000001080d7824 */ /* 0x000fe400000e060d */
[----:B------:R-:W-:Y:S02]  /*0f60*/  IMAD.MOV.U32 R9, RZ, RZ, RZ ;  /* 0x000000ffff097224 */ /* 0x000fe400078e00ff */
[----:B------:R-:W-:Y:S01]  /*0f70*/  IMAD.HI.U32 R8, R10, R7, RZ ;  /* 0x000000070a087227 */ /* 0x000fe200078e00ff */
[----:B------:R-:W-:-:S03]  /*0f80*/  IADD3.X R12, PT, PT, RZ, RZ, R13, P2, P1 ;  /* 0x000000ffff0c7210 */ /* 0x000fc600017e240d */
[----:B------:R-:W-:-:S04]  /*0f90*/  IMAD.WIDE.U32 R8, R10, R11, R8 ;  /* 0x0000000b0a087225 */ /* 0x000fc800078e0008 */
[C---:B------:R-:W-:Y:S02]  /*0fa0*/  IMAD R13, R12.reuse, R11, RZ ;  /* 0x0000000b0c0d7224 */ /* 0x040fe400078e02ff */
[----:B------:R-:W-:-:S04]  /*0fb0*/  IMAD.HI.U32 R8, P0, R12, R7, R8 ;  /* 0x000000070c087227 */ /* 0x000fc80007800008 */
[----:B------:R-:W-:Y:S01]  /*0fc0*/  IMAD.HI.U32 R10, R12, R11, RZ ;  /* 0x0000000b0c0a7227 */ /* 0x000fe200078e00ff */
[----:B------:R-:W-:-:S04]  /*0fd0*/  IADD3 R13, P1, PT, R13, R8, RZ ;  /* 0x000000080d0d7210 */ /* 0x000fc80007f3e0ff */
[----:B------:R-:W-:Y:S01]  /*0fe0*/  IADD3.X R10, PT, PT, R10, RZ, RZ, P0, !PT ;  /* 0x000000ff0a0a7210 */ /* 0x000fe200007fe4ff */
[----:B------:R-:W-:-:S04]  /*0ff0*/  IMAD.WIDE.U32 R8, R13, R4, RZ ;  /* 0x000000040d087225 */ /* 0x000fc800078e00ff */
[----:B------:R-:W-:Y:S01]  /*1000*/  IMAD.X R15, RZ, RZ, R10, P1 ;  /* 0x000000ffff0f7224 */ /* 0x000fe200008e060a */
[----:B------:R-:W-:Y:S01]  /*1010*/  IADD3 R21, P1, PT, -R8, R7, RZ ;  /* 0x0000000708157210 */ /* 0x000fe20007f3e1ff */
[----:B------:R-:W-:-:S03]  /*1020*/  IMAD R9, R13, R5, R9 ;  /* 0x000000050d097224 */ /* 0x000fc600078e0209 */
[-C--:B------:R-:W-:Y:S01]  /*1030*/  ISETP.GE.U32.AND P0, PT, R21, R4.reuse, PT ;  /* 0x000000041500720c */ /* 0x080fe20003f06070 */
[----:B------:R-:W-:-:S04]  /*1040*/  IMAD R8, R15, R4, R9 ;  /* 0x000000040f087224 */ /* 0x000fc800078e0209 */
[----:B------:R-:W-:Y:S01]  /*1050*/  IMAD.X R11, R11, 0x1, ~R8, P1 ;  /* 0x000000010b0b7824 */ /* 0x000fe200008e0e08 */
[----:B------:R-:W-:Y:S01]  /*1060*/  IADD3 R7, P1, PT, R21, -R4, RZ ;  /* 0x8000000415077210 */ /* 0x000fe20007f3e0ff */
[----:B------:R-:W-:-:S03]  /*1070*/  VIADD R8, R13, 0x1 ;  /* 0x000000010d087836 */ /* 0x000fc60000000000 */
[CC--:B------:R-:W-:Y:S02]  /*1080*/  ISETP.GE.U32.AND.EX P0, PT, R11.reuse, R5.reuse, PT, P0 ;  /* 0x000000050b00720c */ /* 0x0c0fe40003f06100 */
[----:B------:R-:W-:Y:S02]  /*1090*/  IADD3.X R9, PT, PT, R11, ~R5, RZ, P1, !PT ;  /* 0x800000050b097210 */ /* 0x000fe40000ffe4ff */
[----:B------:R-:W-:Y:S02]  /*10a0*/  SEL R7, R7, R21, P0 ;  /* 0x0000001507077207 */ /* 0x000fe40000000000 */
[----:B------:R-:W-:Y:S02]  /*10b0*/  SEL R13, R8, R13, P0 ;  /* 0x0000000d080d7207 */ /* 0x000fe40000000000 */
[----:B------:R-:W-:Y:S02]  /*10c0*/  SEL R9, R9, R11, P0 ;  /* 0x0000000b09097207 */ /* 0x000fe40000000000 */
[----:B------:R-:W-:Y:S01]  /*10d0*/  ISETP.GE.U32.AND P0, PT, R7, R4, PT ;  /* 0x000000040700720c */ /* 0x000fe20003f06070 */
[----:B------:R-:W-:-:S03]  /*10e0*/  VIADD R4, R13, 0x1 ;  /* 0x000000010d047836 */ /* 0x000fc60000000000 */
[----:B------:R-:W-:Y:S02]  /*10f0*/  ISETP.GE.U32.AND.EX P0, PT, R9, R5, PT, P0 ;  /* 0x000000050900720c */ /* 0x000fe40003f06100 */
[----:B------:R-:W-:Y:S02]  /*1100*/  LOP3.LUT R5, R3, R25, RZ, 0x3c, !PT ;  /* 0x0000001903057212 */ /* 0x000fe400078e3cff */
[----:B------:R-:W-:Y:S02]  /*1110*/  SEL R4, R4, R13, P0 ;  /* 0x0000000d04047207 */ /* 0x000fe40000000000 */
[----:B------:R-:W-:Y:S02]  /*1120*/  ISETP.NE.U32.AND P0, PT, R6, RZ, PT ;  /* 0x000000ff0600720c */ /* 0x000fe40003f05070 */
[----:B------:R-:W-:Y:S02]  /*1130*/  ISETP.GE.AND P1, PT, R5, RZ, PT ;  /* 0x000000ff0500720c */ /* 0x000fe40003f26270 */
[----:B------:R-:W-:-:S02]  /*1140*/  IADD3 R5, PT, PT, RZ, -R4, RZ ;  /* 0x80000004ff057210 */ /* 0x000fc40007ffe0ff */
[----:B------:R-:W-:Y:S02]  /*1150*/  ISETP.NE.AND.EX P0, PT, R3, RZ, PT, P0 ;  /* 0x000000ff0300720c */ /* 0x000fe40003f05300 */
[----:B------:R-:W-:Y:S01]  /*1160*/  SEL R3, R5, R4, !P1 ;  /* 0x0000000405037207 */ /* 0x000fe20004800000 */
[----:B------:R-:W-:Y:S02]  /*1170*/  HFMA2 R5, -RZ, RZ, 0, 0 ;  /* 0x00000000ff057431 */ /* 0x000fe400000001ff */
[----:B------:R-:W-:Y:S01]  /*1180*/  IMAD.MOV.U32 R4, RZ, RZ, R0 ;  /* 0x000000ffff047224 */ /* 0x000fe200078e0000 */
[----:B------:R-:W-:-:S03]  /*1190*/  SEL R3, R3, 0xffffffff, P0 ;  /* 0xffffffff03037807 */ /* 0x000fc60000000000 */
[----:B------:R-:W-:Y:S05]  /*11a0*/  RET.REL.NODEC R4 `(reshape_and_cache_kernel_debug) ;  /* 0xffffffec04947950 */ /* 0x000fea0003c3ffff */
.L_x_14:
[----:B------:R-:W-:-:S00]  /*11b0*/  BRA `(.L_x_14) ;  /* 0xfffffffc00fc7947 */ /* 0x000fc0000383ffff */
[----:B------:R-:W-:-:S00]  /*11c0*/  NOP ;  /* 0x0000000000007918 */ /* 0x000fc00000000000 */
        /* <DEDUP_REMOVED lines=11> */
.L_x_15:


//--------------------- .nv.global.init           --------------------------
	.section	.nv.global.init,"aw",@progbits
.nv.global.init:
	.type		$str$2,@object
	.size		$str$2,($str$3 - $str$2)
$str$2:
        /*0000*/ 	.byte	0x6b, 0x5f, 0x73, 0x63, 0x61, 0x6c, 0x65, 0x5b, 0x30, 0x5d, 0x3d, 0x25, 0x66, 0x0a, 0x00
	.type		$str$3,@object
	.size		$str$3,($str$4 - $str$3)
$str$3:
        /*000f*/ 	.byte	0x76, 0x5f, 0x73, 0x63, 0x61, 0x6c, 0x65, 0x5b, 0x30, 0x5d, 0x3d, 0x25, 0x66, 0x0a, 0x00
	.type		$str$4,@object
	.size		$str$4,($str$1 - $str$4)
$str$4:
        /*001e*/ 	.byte	0x54, 0x6f, 0x6b, 0x65, 0x6e, 0x20, 0x25, 0x64, 0x20, 0x2d, 0x3e, 0x20, 0x73, 0x6c, 0x6f, 0x74
        /*002e*/ 	.byte	0x20, 0x25, 0x6c, 0x6c, 0x64, 0x0a, 0x00
	.type		$str$1,@object
	.size		$str$1,($str$7 - $str$1)
$str$1:
        /*0035*/ 	.byte	0x6b, 0x5f, 0x73, 0x63, 0x61, 0x6c, 0x65, 0x3d, 0x25, 0x70, 0x2c, 0x20, 0x76, 0x5f, 0x73, 0x63
        /*0045*/ 	.byte	0x61, 0x6c, 0x65, 0x3d, 0x25, 0x70, 0x0a, 0x00
	.type		$str$7,@object
	.size		$str$7,($str$6 - $str$7)
$str$7:
        /*004d*/ 	.byte	0x57, 0x72, 0x69, 0x74, 0x69, 0x6e, 0x67, 0x20, 0x74, 0x6f, 0x20, 0x63, 0x61, 0x63, 0x68, 0x65
        /*005d*/ 	.byte	0x5f, 0x69, 0x64, 0x78, 0x3d, 0x25, 0x64, 0x0a, 0x00
	.type		$str$6,@object
	.size		$str$6,($str$5 - $str$6)
$str$6:
        /*0066*/ 	.byte	0x41, 0x66, 0x74, 0x65, 0x72, 0x20, 0x73, 0x63, 0x61, 0x6c, 0x69, 0x6e, 0x67, 0x3a, 0x20, 0x6b
        /*0076*/ 	.byte	0x65, 0x79, 0x5f, 0x76, 0x61, 0x6c, 0x3d, 0x25, 0x66, 0x2c, 0x20, 0x76, 0x61, 0x6c, 0x75, 0x65
        /*0086*/ 	.byte	0x5f, 0x76, 0x61, 0x6c, 0x3d, 0x25, 0x66, 0x0a, 0x00
	.type		$str$5,@object
	.size		$str$5,($str - $str$5)
$str$5:
        /*008f*/ 	.byte	0x42, 0x65, 0x66, 0x6f, 0x72, 0x65, 0x20, 0x73, 0x63, 0x61, 0x6c, 0x69, 0x6e, 0x67, 0x3a, 0x20
        /*009f*/ 	.byte	0x6b, 0x65, 0x79, 0x5f, 0x76, 0x61, 0x6c, 0x3d, 0x25, 0x66, 0x2c, 0x20, 0x76, 0x61, 0x6c, 0x75
        /*00af*/ 	.byte	0x65, 0x5f, 0x76, 0x61, 0x6c, 0x3d, 0x25, 0x66, 0x0a, 0x00
	.type		$str,@object
	.size		$str,(.L_0 - $str)
$str:
        /*00b9*/ 	.byte	0x4b, 0x65, 0x72, 0x6e, 0x65, 0x6c, 0x20, 0x6c, 0x61, 0x75, 0x6e, 0x63, 0x68, 0x65, 0x64, 0x20
        /*00c9*/ 	.byte	0x77, 0x69, 0x74, 0x68, 0x3a, 0x20, 0x74, 0x6f, 0x6b, 0x65, 0x6e, 0x73, 0x3d, 0x25, 0x64, 0x2c
        /*00d9*/ 	.byte	0x20, 0x68, 0x65, 0x61, 0x64, 0x73, 0x3d, 0x25, 0x64, 0x2c, 0x20, 0x68, 0x65, 0x61, 0x64, 0x5f
        /*00e9*/ 	.byte	0x73, 0x69, 0x7a, 0x65, 0x3d, 0x25, 0x64, 0x2c, 0x20, 0x62, 0x6c, 0x6f, 0x63, 0x6b, 0x5f, 0x73
        /*00f9*/ 	.byte	0x69, 0x7a, 0x65, 0x3d, 0x25, 0x64, 0x0a, 0x00
.L_0:


//--------------------- .nv.shared.reserved.0     --------------------------
	.section	.nv.shared.reserved.0,"aw",@nobits
	.weak		__nv_reservedSMEM_offset_0_alias
	.size		__nv_reservedSMEM_offset_0_alias, 0, 64
	.other		__nv_reservedSMEM_offset_0_alias,@"STO_CUDA_RESERVED_SHARED STV_DEFAULT"
__nv_reservedSMEM_offset_0_alias:
	.zero		0
	.zero		64


//--------------------- .nv.constant0.reshape_and_cache_kernel_debug --------------------------
	.section	.nv.constant0.reshape_and_cache_kernel_debug,"a",@progbits
	.sectionflags	@""
	.align	4
.nv.constant0.reshape_and_cache_kernel_debug:
	.zero		968


//--------------------- SYMBOLS --------------------------

	.type		.nv.reservedSmem.offset0,@object
	.size		.nv.reservedSmem.offset0,0x4
	.type		vprintf,@function
